	.headerflags	@"EF_CUDA_TEXMODE_UNIFIED EF_CUDA_64BIT_ADDRESS EF_CUDA_ACCELERATORS EF_CUDA_SM90 EF_CUDA_VIRTUAL_SM(EF_CUDA_SM90)"
	.elftype	@"ET_EXEC"


//--------------------- .nv.info                  --------------------------
	.section	.nv.info,"",@"SHT_CUDA_INFO"
	.align	4


	//----- nvinfo : EIATTR_REGCOUNT
	.align		4
        /*0000*/ 	.byte	0x04, 0x2f
        /*0002*/ 	.short	(.L_1 - .L_0)
	.align		4
.L_0:
        /*0004*/ 	.word	index@(triton_poi_fused_add_mul_37)
        /*0008*/ 	.word	0x0000000e


	//----- nvinfo : EIATTR_MIN_STACK_SIZE
	.align		4
.L_1:
        /*000c*/ 	.byte	0x04, 0x12
        /*000e*/ 	.short	(.L_3 - .L_2)
	.align		4
.L_2:
        /*0010*/ 	.word	index@(triton_poi_fused_add_mul_37)
        /*0014*/ 	.word	0x00000000


	//----- nvinfo : EIATTR_FRAME_SIZE
	.align		4
.L_3:
        /*0018*/ 	.byte	0x04, 0x11
        /*001a*/ 	.short	(.L_5 - .L_4)
	.align		4
.L_4:
        /*001c*/ 	.word	index@(triton_poi_fused_add_mul_37)
        /*0020*/ 	.word	0x00000000


	//----- nvinfo : EIATTR_MIN_STACK_SIZE
	.align		4
.L_5:
        /*0024*/ 	.byte	0x04, 0x12
        /*0026*/ 	.short	(.L_7 - .L_6)
	.align		4
.L_6:
        /*0028*/ 	.word	index@(triton_poi_fused_add_mul_37)
        /*002c*/ 	.word	0x00000000
.L_7:


//--------------------- .nv.info.triton_poi_fused_add_mul_37 --------------------------
	.section	.nv.info.triton_poi_fused_add_mul_37,"",@"SHT_CUDA_INFO"
	.sectionflags	@""
	.align	4


	//----- nvinfo : EIATTR_CUDA_API_VERSION
	.align		4
        /*0000*/ 	.byte	0x04, 0x37
        /*0002*/ 	.short	(.L_9 - .L_8)
.L_8:
        /*0004*/ 	.word	0x0000007c


	//----- nvinfo : EIATTR_KPARAM_INFO
	.align		4
.L_9:
        /*0008*/ 	.byte	0x04, 0x17
        /*000a*/ 	.short	(.L_11 - .L_10)
.L_10:
        /*000c*/ 	.word	0x00000000
        /*0010*/ 	.short	0x0004
        /*0012*/ 	.short	0x0020
        /*0014*/ 	.byte	0x00, 0xf0, 0x11, 0x00


	//----- nvinfo : EIATTR_KPARAM_INFO
	.align		4
.L_11:
        /*0018*/ 	.byte	0x04, 0x17
        /*001a*/ 	.short	(.L_13 - .L_12)
.L_12:
        /*001c*/ 	.word	0x00000000
        /*0020*/ 	.short	0x0003
        /*0022*/ 	.short	0x0018
        /*0024*/ 	.byte	0x00, 0xf4, 0x21, 0x00


	//----- nvinfo : EIATTR_KPARAM_INFO
	.align		4
.L_13:
        /*0028*/ 	.byte	0x04, 0x17
        /*002a*/ 	.short	(.L_15 - .L_14)
.L_14:
        /*002c*/ 	.word	0x00000000
        /*0030*/ 	.short	0x0002
        /*0032*/ 	.short	0x0010
        /*0034*/ 	.byte	0x00, 0xf4, 0x21, 0x00


	//----- nvinfo : EIATTR_KPARAM_INFO
	.align		4
.L_15:
        /*0038*/ 	.byte	0x04, 0x17
        /*003a*/ 	.short	(.L_17 - .L_16)
.L_16:
        /*003c*/ 	.word	0x00000000
        /*0040*/ 	.short	0x0001
        /*0042*/ 	.short	0x0008
        /*0044*/ 	.byte	0x00, 0xf4, 0x21, 0x00


	//----- nvinfo : EIATTR_KPARAM_INFO
	.align		4
.L_17:
        /*0048*/ 	.byte	0x04, 0x17
        /*004a*/ 	.short	(.L_19 - .L_18)
.L_18:
        /*004c*/ 	.word	0x00000000
        /*0050*/ 	.short	0x0000
        /*0052*/ 	.short	0x0000
        /*0054*/ 	.byte	0x00, 0xf4, 0x21, 0x00


	//----- nvinfo : EIATTR_SPARSE_MMA_MASK
	.align		4
.L_19:
        /*0058*/ 	.byte	0x03, 0x50
        /*005a*/ 	.short	0x0000


	//----- nvinfo : EIATTR_MAXREG_COUNT
	.align		4
        /*005c*/ 	.byte	0x03, 0x1b
        /*005e*/ 	.short	0x00ff


	//----- nvinfo : EIATTR_EXIT_INSTR_OFFSETS
	.align		4
        /*0060*/ 	.byte	0x04, 0x1c
        /*0062*/ 	.short	(.L_21 - .L_20)


	//   ....[0]....
.L_20:
        /*0064*/ 	.word	0x00000140


	//----- nvinfo : EIATTR_REQNTID
	.align		4
.L_21:
        /*0068*/ 	.byte	0x04, 0x10
        /*006a*/ 	.short	(.L_23 - .L_22)
.L_22:
        /*006c*/ 	.word	0x00000100
        /*0070*/ 	.word	0x00000001
        /*0074*/ 	.word	0x00000001


	//----- nvinfo : EIATTR_CBANK_PARAM_SIZE
	.align		4
.L_23:
        /*0078*/ 	.byte	0x03, 0x19
        /*007a*/ 	.short	0x0024


	//----- nvinfo : EIATTR_PARAM_CBANK
	.align		4
        /*007c*/ 	.byte	0x04, 0x0a
        /*007e*/ 	.short	(.L_25 - .L_24)
	.align		4
.L_24:
        /*0080*/ 	.word	index@(.nv.constant0.triton_poi_fused_add_mul_37)
        /*0084*/ 	.short	0x0210
        /*0086*/ 	.short	0x0024


	//----- nvinfo : EIATTR_SW_WAR
	.align		4
.L_25:
        /*0088*/ 	.byte	0x04, 0x36
        /*008a*/ 	.short	(.L_27 - .L_26)
.L_26:
        /*008c*/ 	.word	0x00000008
.L_27:


//--------------------- .nv.callgraph             --------------------------
	.section	.nv.callgraph,"",@"SHT_CUDA_CALLGRAPH"
	.align	4
	.sectionentsize	8
	.align		4
        /*0000*/ 	.word	0x00000000
	.align		4
        /*0004*/ 	.word	0xffffffff
	.align		4
        /*0008*/ 	.word	0x00000000
	.align		4
        /*000c*/ 	.word	0xfffffffe
	.align		4
        /*0010*/ 	.word	0x00000000
	.align		4
        /*0014*/ 	.word	0xfffffffd
	.align		4
        /*0018*/ 	.word	0x00000000
	.align		4
        /*001c*/ 	.word	0xfffffffc


//--------------------- .text.triton_poi_fused_add_mul_37 --------------------------
	.section	.text.triton_poi_fused_add_mul_37,"ax",@progbits
	.align	128
        .global         triton_poi_fused_add_mul_37
        .type           triton_poi_fused_add_mul_37,@function
        .size           triton_poi_fused_add_mul_37,(.L_x_1 - triton_poi_fused_add_mul_37)
        .other          triton_poi_fused_add_mul_37,@"STO_CUDA_ENTRY STV_DEFAULT"
triton_poi_fused_add_mul_37:
.text.triton_poi_fused_add_mul_37:
[----:B------:R-:W-:Y:S01]  /*0000*/  LDC R1, c[0x0][0x28] ;  /* 0x00000a00ff017b82 */ /* 0x000fe20000000800 */
[----:B------:R-:W1:Y:S07]  /*0010*/  S2R R0, SR_TID.X ;  /* 0x0000000000007919 */ /* 0x000e6e0000002100 */
[----:B------:R-:W2:Y:S01]  /*0020*/  LDC.64 R4, c[0x0][0x218] ;  /* 0x00008600ff047b82 */ /* 0x000ea20000000a00 */
[----:B------:R-:W-:Y:S01]  /*0030*/  ULDC.64 UR4, c[0x0][0x208] ;  /* 0x0000820000047ab9 */ /* 0x000fe20000000a00 */
[----:B------:R-:W3:Y:S06]  /*0040*/  S2R R11, SR_CTAID.X ;  /* 0x00000000000b7919 */ /* 0x000eec0000002500 */
[----:B------:R-:W4:Y:S08]  /*0050*/  LDC.64 R6, c[0x0][0x220] ;  /* 0x00008800ff067b82 */ /* 0x000f300000000a00 */
[----:B------:R-:W5:Y:S08]  /*0060*/  LDC.64 R2, c[0x0][0x210] ;  /* 0x00008400ff027b82 */ /* 0x000f700000000a00 */
[----:B------:R-:W4:Y:S01]  /*0070*/  LDC.64 R8, c[0x0][0x228] ;  /* 0x00008a00ff087b82 */ /* 0x000f220000000a00 */
[----:B-1----:R-:W-:-:S04]  /*0080*/  SHF.L.U32 R0, R0, 0x1, RZ ;  /* 0x0000000100007819 */ /* 0x002fc800000006ff */
[----:B------:R-:W-:-:S04]  /*0090*/  LOP3.LUT R0, R0, 0x1fe, RZ, 0xc0, !PT ;  /* 0x000001fe00007812 */ /* 0x000fc800078ec0ff */
[----:B---3--:R-:W-:Y:S01]  /*00a0*/  LEA R11, R11, R0, 0x9 ;  /* 0x000000000b0b7211 */ /* 0x008fe200078e48ff */
[----:B-----5:R-:W3:Y:S04]  /*00b0*/  LDG.E R3, desc[UR4][R2.64] ;  /* 0x0000000402037981 */ /* 0x020ee8000c1e1900 */
[----:B--2---:R-:W-:-:S04]  /*00c0*/  IMAD.WIDE R4, R11, 0x4, R4 ;  /* 0x000000040b047825 */ /* 0x004fc800078e0204 */
[C---:B----4-:R-:W-:Y:S02]  /*00d0*/  IMAD.WIDE R6, R11.reuse, 0x4, R6 ;  /* 0x000000040b067825 */ /* 0x050fe400078e0206 */
[----:B------:R-:W3:Y:S04]  /*00e0*/  LDG.E.64 R4, desc[UR4][R4.64] ;  /* 0x0000000404047981 */ /* 0x000ee8000c1e1b00 */
[----:B------:R-:W3:Y:S01]  /*00f0*/  LDG.E.64 R6, desc[UR4][R6.64] ;  /* 0x0000000406067981 */ /* 0x000ee2000c1e1b00 */
[----:B0-----:R-:W-:-:S04]  /*0100*/  IMAD.WIDE R8, R11, 0x4, R8 ;  /* 0x000000040b087825 */ /* 0x001fc800078e0208 */
[C---:B---3--:R-:W-:Y:S01]  /*0110*/  FFMA R10, R3.reuse, R4, R6 ;  /* 0x00000004030a7223 */ /* 0x048fe20000000006 */
[----:B------:R-:W-:-:S05]  /*0120*/  FFMA R11, R3, R5, R7 ;  /* 0x00000005030b7223 */ /* 0x000fca0000000007 */
[----:B------:R-:W-:Y:S01]  /*0130*/  STG.E.64 desc[UR4][R8.64], R10 ;  /* 0x0000000a08007986 */ /* 0x000fe2000c101b04 */
[----:B------:R-:W-:Y:S05]  /*0140*/  EXIT ;  /* 0x000000000000794d */ /* 0x000fea0003800000 */
.L_x_0:
[----:B------:R-:W-:-:S00]  /*0150*/  BRA `(.L_x_0) ;  /* 0xfffffffc00fc7947 */ /* 0x000fc0000383ffff */
[----:B------:R-:W-:-:S00]  /*0160*/  NOP ;  /* 0x0000000000007918 */ /* 0x000fc00000000000 */
        /* <DEDUP_REMOVED lines=9> */
.L_x_1:


//--------------------- .nv.constant0.triton_poi_fused_add_mul_37 --------------------------
	.section	.nv.constant0.triton_poi_fused_add_mul_37,"a",@progbits
	.sectionflags	@""
	.align	4
.nv.constant0.triton_poi_fused_add_mul_37:
	.zero		564
